//
// Generated by NVIDIA NVVM Compiler
//
// Compiler Build ID: CL-36424714
// Cuda compilation tools, release 13.0, V13.0.88
// Based on NVVM 20.0.0
//

.version 9.0
.target sm_100
.address_size 64

	// .globl	_Z16matrixXvecKernelPfS_S_i

.visible .entry _Z16matrixXvecKernelPfS_S_i(
	.param .u64 .ptr .align 1 _Z16matrixXvecKernelPfS_S_i_param_0,
	.param .u64 .ptr .align 1 _Z16matrixXvecKernelPfS_S_i_param_1,
	.param .u64 .ptr .align 1 _Z16matrixXvecKernelPfS_S_i_param_2,
	.param .u32 _Z16matrixXvecKernelPfS_S_i_param_3
)
{
	.reg .pred 	%p<11>;
	.reg .b32 	%r<38>;
	.reg .b32 	%f<100>;
	.reg .b64 	%rd<31>;

	ld.param.u64 	%rd11, [_Z16matrixXvecKernelPfS_S_i_param_0];
	ld.param.u64 	%rd12, [_Z16matrixXvecKernelPfS_S_i_param_1];
	ld.param.u64 	%rd13, [_Z16matrixXvecKernelPfS_S_i_param_2];
	ld.param.u32 	%r23, [_Z16matrixXvecKernelPfS_S_i_param_3];
	cvta.to.global.u64 	%rd1, %rd13;
	cvta.to.global.u64 	%rd2, %rd12;
	mov.u32 	%r24, %tid.x;
	mov.u32 	%r25, %ntid.x;
	mov.u32 	%r26, %ctaid.x;
	mad.lo.s32 	%r1, %r25, %r26, %r24;
	setp.ge.s32 	%p1, %r1, %r23;
	@%p1 bra 	$L__BB0_14;
	cvta.to.global.u64 	%rd14, %rd11;
	mul.wide.s32 	%rd15, %r1, 4;
	add.s64 	%rd3, %rd14, %rd15;
	mov.b32 	%r27, 0;
	st.global.u32 	[%rd3], %r27;
	setp.lt.s32 	%p2, %r23, 1;
	@%p2 bra 	$L__BB0_14;
	mul.lo.s32 	%r2, %r23, %r1;
	and.b32  	%r3, %r23, 15;
	setp.lt.u32 	%p3, %r23, 16;
	mov.b32 	%r34, 0;
	mov.f32 	%f96, 0f00000000;
	@%p3 bra 	$L__BB0_5;
	and.b32  	%r34, %r23, 2147483632;
	neg.s32 	%r32, %r34;
	add.s64 	%rd4, %rd2, 32;
	add.s64 	%rd29, %rd1, 32;
	mov.f32 	%f96, 0f00000000;
	mov.u32 	%r31, %r2;
$L__BB0_4:
	.pragma "nounroll";
	mul.wide.s32 	%rd16, %r31, 4;
	add.s64 	%rd17, %rd4, %rd16;
	ld.global.f32 	%f12, [%rd17+-32];
	ld.global.f32 	%f13, [%rd29+-32];
	fma.rn.f32 	%f14, %f12, %f13, %f96;
	st.global.f32 	[%rd3], %f14;
	ld.global.f32 	%f15, [%rd17+-28];
	ld.global.f32 	%f16, [%rd29+-28];
	fma.rn.f32 	%f17, %f15, %f16, %f14;
	st.global.f32 	[%rd3], %f17;
	ld.global.f32 	%f18, [%rd17+-24];
	ld.global.f32 	%f19, [%rd29+-24];
	fma.rn.f32 	%f20, %f18, %f19, %f17;
	st.global.f32 	[%rd3], %f20;
	ld.global.f32 	%f21, [%rd17+-20];
	ld.global.f32 	%f22, [%rd29+-20];
	fma.rn.f32 	%f23, %f21, %f22, %f20;
	st.global.f32 	[%rd3], %f23;
	ld.global.f32 	%f24, [%rd17+-16];
	ld.global.f32 	%f25, [%rd29+-16];
	fma.rn.f32 	%f26, %f24, %f25, %f23;
	st.global.f32 	[%rd3], %f26;
	ld.global.f32 	%f27, [%rd17+-12];
	ld.global.f32 	%f28, [%rd29+-12];
	fma.rn.f32 	%f29, %f27, %f28, %f26;
	st.global.f32 	[%rd3], %f29;
	ld.global.f32 	%f30, [%rd17+-8];
	ld.global.f32 	%f31, [%rd29+-8];
	fma.rn.f32 	%f32, %f30, %f31, %f29;
	st.global.f32 	[%rd3], %f32;
	ld.global.f32 	%f33, [%rd17+-4];
	ld.global.f32 	%f34, [%rd29+-4];
	fma.rn.f32 	%f35, %f33, %f34, %f32;
	st.global.f32 	[%rd3], %f35;
	ld.global.f32 	%f36, [%rd17];
	ld.global.f32 	%f37, [%rd29];
	fma.rn.f32 	%f38, %f36, %f37, %f35;
	st.global.f32 	[%rd3], %f38;
	ld.global.f32 	%f39, [%rd17+4];
	ld.global.f32 	%f40, [%rd29+4];
	fma.rn.f32 	%f41, %f39, %f40, %f38;
	st.global.f32 	[%rd3], %f41;
	ld.global.f32 	%f42, [%rd17+8];
	ld.global.f32 	%f43, [%rd29+8];
	fma.rn.f32 	%f44, %f42, %f43, %f41;
	st.global.f32 	[%rd3], %f44;
	ld.global.f32 	%f45, [%rd17+12];
	ld.global.f32 	%f46, [%rd29+12];
	fma.rn.f32 	%f47, %f45, %f46, %f44;
	st.global.f32 	[%rd3], %f47;
	ld.global.f32 	%f48, [%rd17+16];
	ld.global.f32 	%f49, [%rd29+16];
	fma.rn.f32 	%f50, %f48, %f49, %f47;
	st.global.f32 	[%rd3], %f50;
	ld.global.f32 	%f51, [%rd17+20];
	ld.global.f32 	%f52, [%rd29+20];
	fma.rn.f32 	%f53, %f51, %f52, %f50;
	st.global.f32 	[%rd3], %f53;
	ld.global.f32 	%f54, [%rd17+24];
	ld.global.f32 	%f55, [%rd29+24];
	fma.rn.f32 	%f56, %f54, %f55, %f53;
	st.global.f32 	[%rd3], %f56;
	ld.global.f32 	%f57, [%rd17+28];
	ld.global.f32 	%f58, [%rd29+28];
	fma.rn.f32 	%f96, %f57, %f58, %f56;
	st.global.f32 	[%rd3], %f96;
	add.s32 	%r32, %r32, 16;
	add.s32 	%r31, %r31, 16;
	add.s64 	%rd29, %rd29, 64;
	setp.ne.s32 	%p4, %r32, 0;
	@%p4 bra 	$L__BB0_4;
$L__BB0_5:
	setp.eq.s32 	%p5, %r3, 0;
	@%p5 bra 	$L__BB0_14;
	and.b32  	%r11, %r23, 7;
	setp.lt.u32 	%p6, %r3, 8;
	@%p6 bra 	$L__BB0_8;
	add.s32 	%r29, %r34, %r2;
	mul.wide.s32 	%rd18, %r29, 4;
	add.s64 	%rd19, %rd2, %rd18;
	ld.global.f32 	%f59, [%rd19];
	mul.wide.u32 	%rd20, %r34, 4;
	add.s64 	%rd21, %rd1, %rd20;
	ld.global.f32 	%f60, [%rd21];
	fma.rn.f32 	%f61, %f59, %f60, %f96;
	st.global.f32 	[%rd3], %f61;
	ld.global.f32 	%f62, [%rd19+4];
	ld.global.f32 	%f63, [%rd21+4];
	fma.rn.f32 	%f64, %f62, %f63, %f61;
	st.global.f32 	[%rd3], %f64;
	ld.global.f32 	%f65, [%rd19+8];
	ld.global.f32 	%f66, [%rd21+8];
	fma.rn.f32 	%f67, %f65, %f66, %f64;
	st.global.f32 	[%rd3], %f67;
	ld.global.f32 	%f68, [%rd19+12];
	ld.global.f32 	%f69, [%rd21+12];
	fma.rn.f32 	%f70, %f68, %f69, %f67;
	st.global.f32 	[%rd3], %f70;
	ld.global.f32 	%f71, [%rd19+16];
	ld.global.f32 	%f72, [%rd21+16];
	fma.rn.f32 	%f73, %f71, %f72, %f70;
	st.global.f32 	[%rd3], %f73;
	ld.global.f32 	%f74, [%rd19+20];
	ld.global.f32 	%f75, [%rd21+20];
	fma.rn.f32 	%f76, %f74, %f75, %f73;
	st.global.f32 	[%rd3], %f76;
	ld.global.f32 	%f77, [%rd19+24];
	ld.global.f32 	%f78, [%rd21+24];
	fma.rn.f32 	%f79, %f77, %f78, %f76;
	st.global.f32 	[%rd3], %f79;
	ld.global.f32 	%f80, [%rd19+28];
	ld.global.f32 	%f81, [%rd21+28];
	fma.rn.f32 	%f96, %f80, %f81, %f79;
	st.global.f32 	[%rd3], %f96;
	add.s32 	%r34, %r34, 8;
$L__BB0_8:
	setp.eq.s32 	%p7, %r11, 0;
	@%p7 bra 	$L__BB0_14;
	and.b32  	%r14, %r23, 3;
	setp.lt.u32 	%p8, %r11, 4;
	@%p8 bra 	$L__BB0_11;
	add.s32 	%r30, %r34, %r2;
	mul.wide.s32 	%rd22, %r30, 4;
	add.s64 	%rd23, %rd2, %rd22;
	ld.global.f32 	%f82, [%rd23];
	mul.wide.u32 	%rd24, %r34, 4;
	add.s64 	%rd25, %rd1, %rd24;
	ld.global.f32 	%f83, [%rd25];
	fma.rn.f32 	%f84, %f82, %f83, %f96;
	st.global.f32 	[%rd3], %f84;
	ld.global.f32 	%f85, [%rd23+4];
	ld.global.f32 	%f86, [%rd25+4];
	fma.rn.f32 	%f87, %f85, %f86, %f84;
	st.global.f32 	[%rd3], %f87;
	ld.global.f32 	%f88, [%rd23+8];
	ld.global.f32 	%f89, [%rd25+8];
	fma.rn.f32 	%f90, %f88, %f89, %f87;
	st.global.f32 	[%rd3], %f90;
	ld.global.f32 	%f91, [%rd23+12];
	ld.global.f32 	%f92, [%rd25+12];
	fma.rn.f32 	%f96, %f91, %f92, %f90;
	st.global.f32 	[%rd3], %f96;
	add.s32 	%r34, %r34, 4;
$L__BB0_11:
	setp.eq.s32 	%p9, %r14, 0;
	@%p9 bra 	$L__BB0_14;
	mul.wide.u32 	%rd26, %r34, 4;
	add.s64 	%rd30, %rd1, %rd26;
	add.s32 	%r37, %r34, %r2;
	neg.s32 	%r36, %r14;
$L__BB0_13:
	.pragma "nounroll";
	mul.wide.s32 	%rd27, %r37, 4;
	add.s64 	%rd28, %rd2, %rd27;
	ld.global.f32 	%f93, [%rd28];
	ld.global.f32 	%f94, [%rd30];
	fma.rn.f32 	%f96, %f93, %f94, %f96;
	st.global.f32 	[%rd3], %f96;
	add.s64 	%rd30, %rd30, 4;
	add.s32 	%r37, %r37, 1;
	add.s32 	%r36, %r36, 1;
	setp.ne.s32 	%p10, %r36, 0;
	@%p10 bra 	$L__BB0_13;
$L__BB0_14:
	ret;

}


// ===== COMPILED SASS (sm_100) =====

	.target	sm_100

	.elftype	@"ET_EXEC"


//--------------------- .note.nv.tkinfo           --------------------------
	.section	.note.nv.tkinfo,"",@"SHT_NOTE"
	.sectionflags	@"SHF_NOTE_NV_TKINFO"
	.tkinfo
        /*0018*/ 	.word	0x00000002
        /*0030*/ 	.string	""
        /*0030*/ 	.string	"ptxas"
        /*0030*/ 	.string	"Cuda compilation tools, release 13.0, V13.0.88"
        /*0030*/ 	.string	"Build cuda_13.0.r13.0/compiler.36424714_0"
        /*0030*/ 	.string	"-arch sm_100 -m 64 "



//--------------------- .note.nv.cuinfo           --------------------------
	.section	.note.nv.cuinfo,"",@"SHT_NOTE"
	.sectionflags	@"SHF_NOTE_NV_CUINFO"
        /*0018*/ 	.short	0x0002
        /*001a*/ 	.short	0x0064
        /*001c*/ 	.short	0x0082
	.zero		2


//--------------------- .nv.info                  --------------------------
	.section	.nv.info,"",@"SHT_CUDA_INFO"
	.align	4


	//----- nvinfo : EIATTR_REGCOUNT
	.align		4
        /*0000*/ 	.byte	0x04, 0x2f
        /*0002*/ 	.short	(.L_1 - .L_0)
	.align		4
.L_0:
        /*0004*/ 	.word	index@(_Z16matrixXvecKernelPfS_S_i)
        /*0008*/ 	.word	0x00000016


	//----- nvinfo : EIATTR_FRAME_SIZE
	.align		4
.L_1:
        /*000c*/ 	.byte	0x04, 0x11
        /*000e*/ 	.short	(.L_3 - .L_2)
	.align		4
.L_2:
        /*0010*/ 	.word	index@(_Z16matrixXvecKernelPfS_S_i)
        /*0014*/ 	.word	0x00000000


	//----- nvinfo : EIATTR_MIN_STACK_SIZE
	.align		4
.L_3:
        /*0018*/ 	.byte	0x04, 0x12
        /*001a*/ 	.short	(.L_5 - .L_4)
	.align		4
.L_4:
        /*001c*/ 	.word	index@(_Z16matrixXvecKernelPfS_S_i)
        /*0020*/ 	.word	0x00000000
.L_5:


//--------------------- .nv.compat                --------------------------
	.section	.nv.compat,"",@"SHT_CUDA_COMPAT_INFO"
	.align	4
        /*0000*/ 	.byte	0x02, 0x09, 0x00, 0x00, 0x02, 0x02, 0x01, 0x00, 0x02, 0x05, 0x05, 0x00, 0x03, 0x07, 0x01, 0x01
        /*0010*/ 	.byte	0x02, 0x03, 0x00, 0x00, 0x02, 0x06, 0x01, 0x00, 0x04, 0x0b, 0x08, 0x00, 0x09, 0x00, 0x00, 0x00
        /*0020*/ 	.byte	0x00, 0x00, 0x00, 0x00


//--------------------- .nv.info._Z16matrixXvecKernelPfS_S_i --------------------------
	.section	.nv.info._Z16matrixXvecKernelPfS_S_i,"",@"SHT_CUDA_INFO"
	.sectionflags	@""
	.align	4


	//----- nvinfo : EIATTR_CUDA_API_VERSION
	.align		4
        /*0000*/ 	.byte	0x04, 0x37
        /*0002*/ 	.short	(.L_7 - .L_6)
.L_6:
        /*0004*/ 	.word	0x00000082


	//----- nvinfo : EIATTR_KPARAM_INFO
	.align		4
.L_7:
        /*0008*/ 	.byte	0x04, 0x17
        /*000a*/ 	.short	(.L_9 - .L_8)
.L_8:
        /*000c*/ 	.word	0x00000000
        /*0010*/ 	.short	0x0003
        /*0012*/ 	.short	0x0018
        /*0014*/ 	.byte	0x00, 0xf0, 0x11, 0x00


	//----- nvinfo : EIATTR_KPARAM_INFO
	.align		4
.L_9:
        /*0018*/ 	.byte	0x04, 0x17
        /*001a*/ 	.short	(.L_11 - .L_10)
.L_10:
        /*001c*/ 	.word	0x00000000
        /*0020*/ 	.short	0x0002
        /*0022*/ 	.short	0x0010
        /*0024*/ 	.byte	0x00, 0xf5, 0x21, 0x00


	//----- nvinfo : EIATTR_KPARAM_INFO
	.align		4
.L_11:
        /*0028*/ 	.byte	0x04, 0x17
        /*002a*/ 	.short	(.L_13 - .L_12)
.L_12:
        /*002c*/ 	.word	0x00000000
        /*0030*/ 	.short	0x0001
        /*0032*/ 	.short	0x0008
        /*0034*/ 	.byte	0x00, 0xf5, 0x21, 0x00


	//----- nvinfo : EIATTR_KPARAM_INFO
	.align		4
.L_13:
        /*0038*/ 	.byte	0x04, 0x17
        /*003a*/ 	.short	(.L_15 - .L_14)
.L_14:
        /*003c*/ 	.word	0x00000000
        /*0040*/ 	.short	0x0000
        /*0042*/ 	.short	0x0000
        /*0044*/ 	.byte	0x00, 0xf5, 0x21, 0x00


	//----- nvinfo : EIATTR_SPARSE_MMA_MASK
	.align		4
.L_15:
        /*0048*/ 	.byte	0x03, 0x50
        /*004a*/ 	.short	0x0000


	//----- nvinfo : EIATTR_MAXREG_COUNT
	.align		4
        /*004c*/ 	.byte	0x03, 0x1b
        /*004e*/ 	.short	0x00ff


	//----- nvinfo : EIATTR_MERCURY_ISA_VERSION
	.align		4
        /*0050*/ 	.byte	0x03, 0x5f
        /*0052*/ 	.short	0x0101


	//----- nvinfo : EIATTR_VRC_CTA_INIT_COUNT
	.align		4
        /*0054*/ 	.byte	0x02, 0x4a
	.zero		1
	.zero		1


	//----- nvinfo : EIATTR_EXIT_INSTR_OFFSETS
	.align		4
        /*0058*/ 	.byte	0x04, 0x1c
        /*005a*/ 	.short	(.L_17 - .L_16)


	//   ....[0]....
.L_16:
        /*005c*/ 	.word	0x00000070


	//   ....[1]....
        /*0060*/ 	.word	0x000000d0


	//   ....[2]....
        /*0064*/ 	.word	0x000006c0


	//   ....[3]....
        /*0068*/ 	.word	0x00000970


	//   ....[4]....
        /*006c*/ 	.word	0x00000b20


	//   ....[5]....
        /*0070*/ 	.word	0x00000c30


	//----- nvinfo : EIATTR_CBANK_PARAM_SIZE
	.align		4
.L_17:
        /*0074*/ 	.byte	0x03, 0x19
        /*0076*/ 	.short	0x001c


	//----- nvinfo : EIATTR_PARAM_CBANK
	.align		4
        /*0078*/ 	.byte	0x04, 0x0a
        /*007a*/ 	.short	(.L_19 - .L_18)
	.align		4
.L_18:
        /*007c*/ 	.word	index@(.nv.constant0._Z16matrixXvecKernelPfS_S_i)
        /*0080*/ 	.short	0x0380
        /*0082*/ 	.short	0x001c


	//----- nvinfo : EIATTR_SW_WAR
	.align		4
.L_19:
        /*0084*/ 	.byte	0x04, 0x36
        /*0086*/ 	.short	(.L_21 - .L_20)
.L_20:
        /*0088*/ 	.word	0x00000008
.L_21:


//--------------------- .nv.callgraph             --------------------------
	.section	.nv.callgraph,"",@"SHT_CUDA_CALLGRAPH"
	.align	4
	.sectionentsize	8
	.align		4
        /*0000*/ 	.word	0x00000000
	.align		4
        /*0004*/ 	.word	0xffffffff
	.align		4
        /*0008*/ 	.word	0x00000000
	.align		4
        /*000c*/ 	.word	0xfffffffe
	.align		4
        /*0010*/ 	.word	0x00000000
	.align		4
        /*0014*/ 	.word	0xfffffffd
	.align		4
        /*0018*/ 	.word	0x00000000
	.align		4
        /*001c*/ 	.word	0xfffffffc


//--------------------- .text._Z16matrixXvecKernelPfS_S_i --------------------------
	.section	.text._Z16matrixXvecKernelPfS_S_i,"ax",@progbits
	.align	128
        .global         _Z16matrixXvecKernelPfS_S_i
        .type           _Z16matrixXvecKernelPfS_S_i,@function
        .size           _Z16matrixXvecKernelPfS_S_i,(.L_x_6 - _Z16matrixXvecKernelPfS_S_i)
        .other          _Z16matrixXvecKernelPfS_S_i,@"STO_CUDA_ENTRY STV_DEFAULT"
_Z16matrixXvecKernelPfS_S_i:
.text._Z16matrixXvecKernelPfS_S_i:
[----:B------:R-:W-:Y:S01]  /*0000*/  LDC R1, c[0x0][0x37c] ;  /* 0x0000df00ff017b82 */ /* 0x000fe20000000800 */
[----:B------:R-:W0:Y:S07]  /*0010*/  S2R R5, SR_TID.X ;  /* 0x0000000000057919 */ /* 0x000e2e0000002100 */
[----:B------:R-:W1:Y:S01]  /*0020*/  LDC R4, c[0x0][0x398] ;  /* 0x0000e600ff047b82 */ /* 0x000e620000000800 */
[----:B------:R-:W0:Y:S01]  /*0030*/  LDCU UR4, c[0x0][0x360] ;  /* 0x00006c00ff0477ac */ /* 0x000e220008000800 */
[----:B------:R-:W0:Y:S02]  /*0040*/  S2R R0, SR_CTAID.X ;  /* 0x0000000000007919 */ /* 0x000e240000002500 */
[----:B0-----:R-:W-:-:S05]  /*0050*/  IMAD R5, R0, UR4, R5 ;  /* 0x0000000400057c24 */ /* 0x001fca000f8e0205 */
[----:B-1----:R-:W-:-:S13]  /*0060*/  ISETP.GE.AND P0, PT, R5, R4, PT ;  /* 0x000000040500720c */ /* 0x002fda0003f06270 */
[----:B------:R-:W-:Y:S05]  /*0070*/  @P0 EXIT ;  /* 0x000000000000094d */ /* 0x000fea0003800000 */
[----:B------:R-:W0:Y:S01]  /*0080*/  LDC.64 R2, c[0x0][0x380] ;  /* 0x0000e000ff027b82 */ /* 0x000e220000000a00 */
[----:B------:R-:W1:Y:S01]  /*0090*/  LDCU.64 UR8, c[0x0][0x358] ;  /* 0x00006b00ff0877ac */ /* 0x000e620008000a00 */
[----:B------:R-:W-:Y:S01]  /*00a0*/  ISETP.GE.AND P0, PT, R4, 0x1, PT ;  /* 0x000000010400780c */ /* 0x000fe20003f06270 */
[----:B0-----:R-:W-:-:S05]  /*00b0*/  IMAD.WIDE R2, R5, 0x4, R2 ;  /* 0x0000000405027825 */ /* 0x001fca00078e0202 */
[----:B-1----:R0:W-:Y:S07]  /*00c0*/  STG.E desc[UR8][R2.64], RZ ;  /* 0x000000ff02007986 */ /* 0x0021ee000c101908 */
[----:B------:R-:W-:Y:S05]  /*00d0*/  @!P0 EXIT ;  /* 0x000000000000894d */ /* 0x000fea0003800000 */
[C---:B------:R-:W-:Y:S01]  /*00e0*/  ISETP.GE.U32.AND P1, PT, R4.reuse, 0x10, PT ;  /* 0x000000100400780c */ /* 0x040fe20003f26070 */
[----:B------:R-:W-:Y:S01]  /*00f0*/  HFMA2 R7, -RZ, RZ, 0, 0 ;  /* 0x00000000ff077431 */ /* 0x000fe200000001ff */
[----:B------:R-:W-:Y:S01]  /*0100*/  LOP3.LUT R17, R4, 0xf, RZ, 0xc0, !PT ;  /* 0x0000000f04117812 */ /* 0x000fe200078ec0ff */
[----:B------:R-:W-:Y:S01]  /*0110*/  IMAD R0, R5, R4, RZ ;  /* 0x0000000405007224 */ /* 0x000fe200078e02ff */
[----:B------:R-:W-:Y:S02]  /*0120*/  MOV R5, RZ ;  /* 0x000000ff00057202 */ /* 0x000fe40000000f00 */
[----:B------:R-:W-:-:S07]  /*0130*/  ISETP.NE.AND P0, PT, R17, RZ, PT ;  /* 0x000000ff1100720c */ /* 0x000fce0003f05270 */
[----:B------:R-:W-:Y:S06]  /*0140*/  @!P1 BRA `(.L_x_0) ;  /* 0x00000004005c9947 */ /* 0x000fec0003800000 */
[----:B------:R-:W1:Y:S01]  /*0150*/  LDCU.64 UR4, c[0x0][0x390] ;  /* 0x00007200ff0477ac */ /* 0x000e620008000a00 */
[----:B------:R-:W-:Y:S02]  /*0160*/  LOP3.LUT R7, R4, 0x7ffffff0, RZ, 0xc0, !PT ;  /* 0x7ffffff004077812 */ /* 0x000fe400078ec0ff */
[----:B------:R-:W-:Y:S01]  /*0170*/  MOV R5, RZ ;  /* 0x000000ff00057202 */ /* 0x000fe20000000f00 */
[----:B------:R-:W2:Y:S01]  /*0180*/  LDCU.64 UR6, c[0x0][0x388] ;  /* 0x00007100ff0677ac */ /* 0x000ea20008000a00 */
[----:B------:R-:W-:Y:S02]  /*0190*/  MOV R12, R0 ;  /* 0x00000000000c7202 */ /* 0x000fe40000000f00 */
[----:B------:R-:W-:Y:S01]  /*01a0*/  IADD3 R6, PT, PT, -R7, RZ, RZ ;  /* 0x000000ff07067210 */ /* 0x000fe20007ffe1ff */
[----:B-1----:R-:W-:-:S04]  /*01b0*/  UIADD3 UR4, UP1, UPT, UR4, 0x20, URZ ;  /* 0x0000002004047890 */ /* 0x002fc8000ff3e0ff */
[----:B------:R-:W-:Y:S02]  /*01c0*/  UIADD3.X UR5, UPT, UPT, URZ, UR5, URZ, UP1, !UPT ;  /* 0x00000005ff057290 */ /* 0x000fe40008ffe4ff */
[----:B--2---:R-:W-:Y:S01]  /*01d0*/  UIADD3 UR6, UP0, UPT, UR6, 0x20, URZ ;  /* 0x0000002006067890 */ /* 0x004fe2000ff1e0ff */
[----:B------:R-:W-:-:S03]  /*01e0*/  MOV R13, UR4 ;  /* 0x00000004000d7c02 */ /* 0x000fc60008000f00 */
[----:B------:R-:W-:Y:S01]  /*01f0*/  MOV R14, UR5 ;  /* 0x00000005000e7c02 */ /* 0x000fe20008000f00 */
[----:B------:R-:W-:-:S12]  /*0200*/  UIADD3.X UR7, UPT, UPT, URZ, UR7, URZ, UP0, !UPT ;  /* 0x00000007ff077290 */ /* 0x000fd800087fe4ff */
.L_x_1:
[----:B------:R-:W-:Y:S02]  /*0210*/  MOV R10, UR6 ;  /* 0x00000006000a7c02 */ /* 0x000fe40008000f00 */
[----:B------:R-:W-:Y:S02]  /*0220*/  MOV R11, UR7 ;  /* 0x00000007000b7c02 */ /* 0x000fe40008000f00 */
[----:B------:R-:W-:Y:S02]  /*0230*/  MOV R8, R13 ;  /* 0x0000000d00087202 */ /* 0x000fe40000000f00 */
[----:B------:R-:W-:Y:S01]  /*0240*/  MOV R9, R14 ;  /* 0x0000000e00097202 */ /* 0x000fe20000000f00 */
[----:B------:R-:W-:-:S04]  /*0250*/  IMAD.WIDE R10, R12, 0x4, R10 ;  /* 0x000000040c0a7825 */ /* 0x000fc800078e020a */
[----:B------:R-:W2:Y:S04]  /*0260*/  LDG.E R13, desc[UR8][R8.64+-0x20] ;  /* 0xffffe008080d7981 */ /* 0x000ea8000c1e1900 */
[----:B------:R-:W2:Y:S02]  /*0270*/  LDG.E R14, desc[UR8][R10.64+-0x20] ;  /* 0xffffe0080a0e7981 */ /* 0x000ea4000c1e1900 */
[----:B--2---:R-:W-:-:S05]  /*0280*/  FFMA R13, R14, R13, R5 ;  /* 0x0000000d0e0d7223 */ /* 0x004fca0000000005 */
[----:B------:R1:W-:Y:S04]  /*0290*/  STG.E desc[UR8][R2.64], R13 ;  /* 0x0000000d02007986 */ /* 0x0003e8000c101908 */
[----:B------:R-:W2:Y:S04]  /*02a0*/  LDG.E R14, desc[UR8][R10.64+-0x1c] ;  /* 0xffffe4080a0e7981 */ /* 0x000ea8000c1e1900 */
[----:B----4-:R-:W2:Y:S02]  /*02b0*/  LDG.E R5, desc[UR8][R8.64+-0x1c] ;  /* 0xffffe40808057981 */ /* 0x010ea4000c1e1900 */
[----:B--2---:R-:W-:-:S05]  /*02c0*/  FFMA R5, R14, R5, R13 ;  /* 0x000000050e057223 */ /* 0x004fca000000000d */
[----:B------:R2:W-:Y:S04]  /*02d0*/  STG.E desc[UR8][R2.64], R5 ;  /* 0x0000000502007986 */ /* 0x0005e8000c101908 */
[----:B------:R-:W3:Y:S04]  /*02e0*/  LDG.E R14, desc[UR8][R10.64+-0x18] ;  /* 0xffffe8080a0e7981 */ /* 0x000ee8000c1e1900 */
[----:B------:R-:W3:Y:S02]  /*02f0*/  LDG.E R15, desc[UR8][R8.64+-0x18] ;  /* 0xffffe808080f7981 */ /* 0x000ee4000c1e1900 */
[----:B---3--:R-:W-:-:S05]  /*0300*/  FFMA R15, R14, R15, R5 ;  /* 0x0000000f0e0f7223 */ /* 0x008fca0000000005 */
[----:B------:R3:W-:Y:S04]  /*0310*/  STG.E desc[UR8][R2.64], R15 ;  /* 0x0000000f02007986 */ /* 0x0007e8000c101908 */
[----:B------:R-:W1:Y:S04]  /*0320*/  LDG.E R14, desc[UR8][R10.64+-0x14] ;  /* 0xffffec080a0e7981 */ /* 0x000e68000c1e1900 */
[----:B------:R-:W1:Y:S02]  /*0330*/  LDG.E R16, desc[UR8][R8.64+-0x14] ;  /* 0xffffec0808107981 */ /* 0x000e64000c1e1900 */
[----:B-1----:R-:W-:-:S05]  /*0340*/  FFMA R13, R14, R16, R15 ;  /* 0x000000100e0d7223 */ /* 0x002fca000000000f */
[----:B------:R1:W-:Y:S04]  /*0350*/  STG.E desc[UR8][R2.64], R13 ;  /* 0x0000000d02007986 */ /* 0x0003e8000c101908 */
[----:B------:R-:W2:Y:S04]  /*0360*/  LDG.E R14, desc[UR8][R10.64+-0x10] ;  /* 0xfffff0080a0e7981 */ /* 0x000ea8000c1e1900 */
[----:B------:R-:W2:Y:S02]  /*0370*/  LDG.E R16, desc[UR8][R8.64+-0x10] ;  /* 0xfffff00808107981 */ /* 0x000ea4000c1e1900 */
        /* <DEDUP_REMOVED lines=34> */
[----:B------:R-:W4:Y:S04]  /*05a0*/  LDG.E R14, desc[UR8][R10.64+0x14] ;  /* 0x000014080a0e7981 */ /* 0x000f28000c1e1900 */
[----:B------:R-:W4:Y:S02]  /*05b0*/  LDG.E R16, desc[UR8][R8.64+0x14] ;  /* 0x0000140808107981 */ /* 0x000f24000c1e1900 */
[----:B----4-:R-:W-:-:S05]  /*05c0*/  FFMA R19, R14, R16, R13 ;  /* 0x000000100e137223 */ /* 0x010fca000000000d */
[----:B------:R4:W-:Y:S04]  /*05d0*/  STG.E desc[UR8][R2.64], R19 ;  /* 0x0000001302007986 */ /* 0x0009e8000c101908 */
[----:B------:R-:W3:Y:S04]  /*05e0*/  LDG.E R14, desc[UR8][R10.64+0x18] ;  /* 0x000018080a0e7981 */ /* 0x000ee8000c1e1900 */
[----:B--2---:R-:W3:Y:S01]  /*05f0*/  LDG.E R5, desc[UR8][R8.64+0x18] ;  /* 0x0000180808057981 */ /* 0x004ee2000c1e1900 */
[----:B------:R-:W-:Y:S01]  /*0600*/  IADD3 R6, PT, PT, R6, 0x10, RZ ;  /* 0x0000001006067810 */ /* 0x000fe20007ffe0ff */
[----:B---3--:R-:W-:-:S05]  /*0610*/  FFMA R15, R14, R5, R19 ;  /* 0x000000050e0f7223 */ /* 0x008fca0000000013 */
[----:B------:R4:W-:Y:S04]  /*0620*/  STG.E desc[UR8][R2.64], R15 ;  /* 0x0000000f02007986 */ /* 0x0009e8000c101908 */
[----:B------:R-:W2:Y:S04]  /*0630*/  LDG.E R14, desc[UR8][R10.64+0x1c] ;  /* 0x00001c080a0e7981 */ /* 0x000ea8000c1e1900 */
[----:B------:R-:W2:Y:S01]  /*0640*/  LDG.E R5, desc[UR8][R8.64+0x1c] ;  /* 0x00001c0808057981 */ /* 0x000ea2000c1e1900 */
[----:B------:R-:W-:Y:S02]  /*0650*/  ISETP.NE.AND P1, PT, R6, RZ, PT ;  /* 0x000000ff0600720c */ /* 0x000fe40003f25270 */
[----:B-1----:R-:W-:-:S02]  /*0660*/  IADD3 R13, P2, PT, R8, 0x40, RZ ;  /* 0x00000040080d7810 */ /* 0x002fc40007f5e0ff */
[----:B------:R-:W-:Y:S01]  /*0670*/  IADD3 R12, PT, PT, R12, 0x10, RZ ;  /* 0x000000100c0c7810 */ /* 0x000fe20007ffe0ff */
[----:B--2---:R-:W-:Y:S01]  /*0680*/  FFMA R5, R14, R5, R15 ;  /* 0x000000050e057223 */ /* 0x004fe2000000000f */
[----:B------:R-:W-:-:S04]  /*0690*/  IADD3.X R14, PT, PT, RZ, R9, RZ, P2, !PT ;  /* 0x00000009ff0e7210 */ /* 0x000fc800017fe4ff */
[----:B------:R4:W-:Y:S03]  /*06a0*/  STG.E desc[UR8][R2.64], R5 ;  /* 0x0000000502007986 */ /* 0x0009e6000c101908 */
[----:B------:R-:W-:Y:S05]  /*06b0*/  @P1 BRA `(.L_x_1) ;  /* 0xfffffff800d41947 */ /* 0x000fea000383ffff */
.L_x_0:
[----:B------:R-:W-:Y:S05]  /*06c0*/  @!P0 EXIT ;  /* 0x000000000000894d */ /* 0x000fea0003800000 */
[----:B------:R-:W-:Y:S02]  /*06d0*/  ISETP.GE.U32.AND P0, PT, R17, 0x8, PT ;  /* 0x000000081100780c */ /* 0x000fe40003f06070 */
[----:B------:R-:W-:-:S04]  /*06e0*/  LOP3.LUT R14, R4, 0x7, RZ, 0xc0, !PT ;  /* 0x00000007040e7812 */ /* 0x000fc800078ec0ff */
[----:B------:R-:W-:-:S07]  /*06f0*/  ISETP.NE.AND P1, PT, R14, RZ, PT ;  /* 0x000000ff0e00720c */ /* 0x000fce0003f25270 */
[----:B------:R-:W-:Y:S06]  /*0700*/  @!P0 BRA `(.L_x_2) ;  /* 0x0000000000988947 */ /* 0x000fec0003800000 */
[----:B------:R-:W1:Y:S01]  /*0710*/  LDC.64 R8, c[0x0][0x388] ;  /* 0x0000e200ff087b82 */ /* 0x000e620000000a00 */
[----:B------:R-:W-:-:S07]  /*0720*/  IADD3 R13, PT, PT, R0, R7, RZ ;  /* 0x00000007000d7210 */ /* 0x000fce0007ffe0ff */
[----:B------:R-:W2:Y:S01]  /*0730*/  LDC.64 R10, c[0x0][0x390] ;  /* 0x0000e400ff0a7b82 */ /* 0x000ea20000000a00 */
[----:B-1----:R-:W-:-:S05]  /*0740*/  IMAD.WIDE R8, R13, 0x4, R8 ;  /* 0x000000040d087825 */ /* 0x002fca00078e0208 */
[----:B------:R-:W4:Y:S01]  /*0750*/  LDG.E R6, desc[UR8][R8.64] ;  /* 0x0000000808067981 */ /* 0x000f22000c1e1900 */
[----:B--2---:R-:W-:-:S05]  /*0760*/  IMAD.WIDE.U32 R10, R7, 0x4, R10 ;  /* 0x00000004070a7825 */ /* 0x004fca00078e000a */
[----:B------:R-:W4:Y:S02]  /*0770*/  LDG.E R12, desc[UR8][R10.64] ;  /* 0x000000080a0c7981 */ /* 0x000f24000c1e1900 */
[----:B----4-:R-:W-:-:S05]  /*0780*/  FFMA R5, R6, R12, R5 ;  /* 0x0000000c06057223 */ /* 0x010fca0000000005 */
        /* <DEDUP_REMOVED lines=21> */
[----:B------:R-:W3:Y:S04]  /*08e0*/  LDG.E R6, desc[UR8][R8.64+0x18] ;  /* 0x0000180808067981 */ /* 0x000ee8000c1e1900 */
[----:B------:R-:W3:Y:S02]  /*08f0*/  LDG.E R12, desc[UR8][R10.64+0x18] ;  /* 0x000018080a0c7981 */ /* 0x000ee4000c1e1900 */
[----:B---3--:R-:W-:-:S05]  /*0900*/  FFMA R17, R6, R12, R15 ;  /* 0x0000000c06117223 */ /* 0x008fca000000000f */
[----:B------:R2:W-:Y:S04]  /*0910*/  STG.E desc[UR8][R2.64], R17 ;  /* 0x0000001102007986 */ /* 0x0005e8000c101908 */
[----:B------:R-:W3:Y:S04]  /*0920*/  LDG.E R6, desc[UR8][R8.64+0x1c] ;  /* 0x00001c0808067981 */ /* 0x000ee8000c1e1900 */
[----:B-1----:R-:W3:Y:S01]  /*0930*/  LDG.E R5, desc[UR8][R10.64+0x1c] ;  /* 0x00001c080a057981 */ /* 0x002ee2000c1e1900 */
[----:B------:R-:W-:Y:S01]  /*0940*/  IADD3 R7, PT, PT, R7, 0x8, RZ ;  /* 0x0000000807077810 */ /* 0x000fe20007ffe0ff */
[----:B---3--:R-:W-:-:S05]  /*0950*/  FFMA R5, R6, R5, R17 ;  /* 0x0000000506057223 */ /* 0x008fca0000000011 */
[----:B------:R2:W-:Y:S02]  /*0960*/  STG.E desc[UR8][R2.64], R5 ;  /* 0x0000000502007986 */ /* 0x0005e4000c101908 */
.L_x_2:
[----:B------:R-:W-:Y:S05]  /*0970*/  @!P1 EXIT ;  /* 0x000000000000994d */ /* 0x000fea0003800000 */
[----:B------:R-:W-:Y:S02]  /*0980*/  ISETP.GE.U32.AND P0, PT, R14, 0x4, PT ;  /* 0x000000040e00780c */ /* 0x000fe40003f06070 */
[----:B------:R-:W-:-:S04]  /*0990*/  LOP3.LUT R4, R4, 0x3, RZ, 0xc0, !PT ;  /* 0x0000000304047812 */ /* 0x000fc800078ec0ff */
[----:B------:R-:W-:-:S07]  /*09a0*/  ISETP.NE.AND P1, PT, R4, RZ, PT ;  /* 0x000000ff0400720c */ /* 0x000fce0003f25270 */
[----:B------:R-:W-:Y:S06]  /*09b0*/  @!P0 BRA `(.L_x_3) ;  /* 0x0000000000588947 */ /* 0x000fec0003800000 */
[----:B------:R-:W1:Y:S01]  /*09c0*/  LDC.64 R8, c[0x0][0x388] ;  /* 0x0000e200ff087b82 */ /* 0x000e620000000a00 */
[----:B--2---:R-:W-:-:S07]  /*09d0*/  IADD3 R13, PT, PT, R0, R7, RZ ;  /* 0x00000007000d7210 */ /* 0x004fce0007ffe0ff */
        /* <DEDUP_REMOVED lines=11> */
[----:B------:R-:W2:Y:S04]  /*0a90*/  LDG.E R6, desc[UR8][R8.64+0x8] ;  /* 0x0000080808067981 */ /* 0x000ea8000c1e1900 */
[----:B------:R-:W2:Y:S02]  /*0aa0*/  LDG.E R12, desc[UR8][R10.64+0x8] ;  /* 0x000008080a0c7981 */ /* 0x000ea4000c1e1900 */
[----:B--2---:R-:W-:-:S05]  /*0ab0*/  FFMA R15, R6, R12, R13 ;  /* 0x0000000c060f7223 */ /* 0x004fca000000000d */
[----:B------:R3:W-:Y:S04]  /*0ac0*/  STG.E desc[UR8][R2.64], R15 ;  /* 0x0000000f02007986 */ /* 0x0007e8000c101908 */
[----:B------:R-:W1:Y:S04]  /*0ad0*/  LDG.E R6, desc[UR8][R8.64+0xc] ;  /* 0x00000c0808067981 */ /* 0x000e68000c1e1900 */
[----:B------:R-:W1:Y:S01]  /*0ae0*/  LDG.E R12, desc[UR8][R10.64+0xc] ;  /* 0x00000c080a0c7981 */ /* 0x000e62000c1e1900 */
[----:B------:R-:W-:Y:S01]  /*0af0*/  IADD3 R7, PT, PT, R7, 0x4, RZ ;  /* 0x0000000407077810 */ /* 0x000fe20007ffe0ff */
[----:B-1----:R-:W-:-:S05]  /*0b00*/  FFMA R5, R6, R12, R15 ;  /* 0x0000000c06057223 */ /* 0x002fca000000000f */
[----:B------:R3:W-:Y:S02]  /*0b10*/  STG.E desc[UR8][R2.64], R5 ;  /* 0x0000000502007986 */ /* 0x0007e4000c101908 */
.L_x_3:
[----:B------:R-:W-:Y:S05]  /*0b20*/  @!P1 EXIT ;  /* 0x000000000000994d */ /* 0x000fea0003800000 */
[----:B------:R-:W1:Y:S01]  /*0b30*/  LDC.64 R10, c[0x0][0x390] ;  /* 0x0000e400ff0a7b82 */ /* 0x000e620000000a00 */
[----:B--23--:R-:W-:Y:S02]  /*0b40*/  IADD3 R13, PT, PT, R0, R7, RZ ;  /* 0x00000007000d7210 */ /* 0x00cfe40007ffe0ff */
[----:B------:R-:W-:-:S05]  /*0b50*/  IADD3 R4, PT, PT, -R4, RZ, RZ ;  /* 0x000000ff04047210 */ /* 0x000fca0007ffe1ff */
[----:B------:R-:W2:Y:S01]  /*0b60*/  LDC.64 R8, c[0x0][0x388] ;  /* 0x0000e200ff087b82 */ /* 0x000ea20000000a00 */
[----:B-1----:R-:W-:-:S07]  /*0b70*/  IMAD.WIDE.U32 R10, R7, 0x4, R10 ;  /* 0x00000004070a7825 */ /* 0x002fce00078e000a */
.L_x_4:
[----:B--2---:R-:W-:Y:S01]  /*0b80*/  IMAD.WIDE R6, R13, 0x4, R8 ;  /* 0x000000040d067825 */ /* 0x004fe200078e0208 */
[----:B-1----:R1:W4:Y:S05]  /*0b90*/  LDG.E R0, desc[UR8][R10.64] ;  /* 0x000000080a007981 */ /* 0x00232a000c1e1900 */
[----:B------:R-:W4:Y:S01]  /*0ba0*/  LDG.E R6, desc[UR8][R6.64] ;  /* 0x0000000806067981 */ /* 0x000f22000c1e1900 */
[----:B------:R-:W-:-:S04]  /*0bb0*/  IADD3 R4, PT, PT, R4, 0x1, RZ ;  /* 0x0000000104047810 */ /* 0x000fc80007ffe0ff */
[----:B------:R-:W-:Y:S02]  /*0bc0*/  ISETP.NE.AND P0, PT, R4, RZ, PT ;  /* 0x000000ff0400720c */ /* 0x000fe40003f05270 */
[----:B-1----:R-:W-:Y:S02]  /*0bd0*/  IADD3 R10, P1, PT, R10, 0x4, RZ ;  /* 0x000000040a0a7810 */ /* 0x002fe40007f3e0ff */
[----:B------:R-:W-:Y:S02]  /*0be0*/  IADD3 R13, PT, PT, R13, 0x1, RZ ;  /* 0x000000010d0d7810 */ /* 0x000fe40007ffe0ff */
[----:B------:R-:W-:Y:S01]  /*0bf0*/  IADD3.X R11, PT, PT, RZ, R11, RZ, P1, !PT ;  /* 0x0000000bff0b7210 */ /* 0x000fe20000ffe4ff */
[----:B----4-:R-:W-:-:S05]  /*0c00*/  FFMA R5, R6, R0, R5 ;  /* 0x0000000006057223 */ /* 0x010fca0000000005 */
[----:B------:R1:W-:Y:S01]  /*0c10*/  STG.E desc[UR8][R2.64], R5 ;  /* 0x0000000502007986 */ /* 0x0003e2000c101908 */
[----:B------:R-:W-:Y:S05]  /*0c20*/  @P0 BRA `(.L_x_4) ;  /* 0xfffffffc00d40947 */ /* 0x000fea000383ffff */
[----:B------:R-:W-:Y:S05]  /*0c30*/  EXIT ;  /* 0x000000000000794d */ /* 0x000fea0003800000 */
.L_x_5:
[----:B------:R-:W-:-:S00]  /*0c40*/  BRA `(.L_x_5) ;  /* 0xfffffffc00fc7947 */ /* 0x000fc0000383ffff */
[----:B------:R-:W-:-:S00]  /*0c50*/  NOP ;  /* 0x0000000000007918 */ /* 0x000fc00000000000 */
        /* <DEDUP_REMOVED lines=10> */
.L_x_6:


//--------------------- .nv.shared.reserved.0     --------------------------
	.section	.nv.shared.reserved.0,"aw",@nobits
	.weak		__nv_reservedSMEM_offset_0_alias
	.size		__nv_reservedSMEM_offset_0_alias, 0, 64
	.other		__nv_reservedSMEM_offset_0_alias,@"STO_CUDA_RESERVED_SHARED STV_DEFAULT"
__nv_reservedSMEM_offset_0_alias:
	.zero		0
	.zero		64


//--------------------- .nv.constant0._Z16matrixXvecKernelPfS_S_i --------------------------
	.section	.nv.constant0._Z16matrixXvecKernelPfS_S_i,"a",@progbits
	.sectionflags	@""
	.align	4
.nv.constant0._Z16matrixXvecKernelPfS_S_i:
	.zero		924


//--------------------- SYMBOLS --------------------------

	.type		.nv.reservedSmem.offset0,@object
	.size		.nv.reservedSmem.offset0,0x4
